	.headerflags	@"EF_CUDA_TEXMODE_UNIFIED EF_CUDA_64BIT_ADDRESS EF_CUDA_ACCELERATORS EF_CUDA_SM90 EF_CUDA_VIRTUAL_SM(EF_CUDA_SM90)"
	.elftype	@"ET_EXEC"


//--------------------- .nv.info                  --------------------------
	.section	.nv.info,"",@"SHT_CUDA_INFO"
	.align	4


	//----- nvinfo : EIATTR_REGCOUNT
	.align		4
        /*0000*/ 	.byte	0x04, 0x2f
        /*0002*/ 	.short	(.L_2 - .L_1)
	.align		4
.L_1:
        /*0004*/ 	.word	index@(triton_poi_fused_add_convolution_elu_14)
        /*0008*/ 	.word	0x00000016


	//----- nvinfo : EIATTR_MIN_STACK_SIZE
	.align		4
.L_2:
        /*000c*/ 	.byte	0x04, 0x12
        /*000e*/ 	.short	(.L_4 - .L_3)
	.align		4
.L_3:
        /*0010*/ 	.word	index@(triton_poi_fused_add_convolution_elu_14)
        /*0014*/ 	.word	0x00000000


	//----- nvinfo : EIATTR_FRAME_SIZE
	.align		4
.L_4:
        /*0018*/ 	.byte	0x04, 0x11
        /*001a*/ 	.short	(.L_6 - .L_5)
	.align		4
.L_5:
        /*001c*/ 	.word	index@(triton_poi_fused_add_convolution_elu_14)
        /*0020*/ 	.word	0x00000000


	//----- nvinfo : EIATTR_MIN_STACK_SIZE
	.align		4
.L_6:
        /*0024*/ 	.byte	0x04, 0x12
        /*0026*/ 	.short	(.L_8 - .L_7)
	.align		4
.L_7:
        /*0028*/ 	.word	index@(triton_poi_fused_add_convolution_elu_14)
        /*002c*/ 	.word	0x00000000
.L_8:


//--------------------- .nv.info.triton_poi_fused_add_convolution_elu_14 --------------------------
	.section	.nv.info.triton_poi_fused_add_convolution_elu_14,"",@"SHT_CUDA_INFO"
	.sectionflags	@""
	.align	4


	//----- nvinfo : EIATTR_CUDA_API_VERSION
	.align		4
        /*0000*/ 	.byte	0x04, 0x37
        /*0002*/ 	.short	(.L_10 - .L_9)
.L_9:
        /*0004*/ 	.word	0x0000007c


	//----- nvinfo : EIATTR_KPARAM_INFO
	.align		4
.L_10:
        /*0008*/ 	.byte	0x04, 0x17
        /*000a*/ 	.short	(.L_12 - .L_11)
.L_11:
        /*000c*/ 	.word	0x00000000
        /*0010*/ 	.short	0x0005
        /*0012*/ 	.short	0x0028
        /*0014*/ 	.byte	0x00, 0xf0, 0x11, 0x00


	//----- nvinfo : EIATTR_KPARAM_INFO
	.align		4
.L_12:
        /*0018*/ 	.byte	0x04, 0x17
        /*001a*/ 	.short	(.L_14 - .L_13)
.L_13:
        /*001c*/ 	.word	0x00000000
        /*0020*/ 	.short	0x0004
        /*0022*/ 	.short	0x0020
        /*0024*/ 	.byte	0x00, 0xf4, 0x21, 0x00


	//----- nvinfo : EIATTR_KPARAM_INFO
	.align		4
.L_14:
        /*0028*/ 	.byte	0x04, 0x17
        /*002a*/ 	.short	(.L_16 - .L_15)
.L_15:
        /*002c*/ 	.word	0x00000000
        /*0030*/ 	.short	0x0003
        /*0032*/ 	.short	0x0018
        /*0034*/ 	.byte	0x00, 0xf4, 0x21, 0x00


	//----- nvinfo : EIATTR_KPARAM_INFO
	.align		4
.L_16:
        /*0038*/ 	.byte	0x04, 0x17
        /*003a*/ 	.short	(.L_18 - .L_17)
.L_17:
        /*003c*/ 	.word	0x00000000
        /*0040*/ 	.short	0x0002
        /*0042*/ 	.short	0x0010
        /*0044*/ 	.byte	0x00, 0xf4, 0x21, 0x00


	//----- nvinfo : EIATTR_KPARAM_INFO
	.align		4
.L_18:
        /*0048*/ 	.byte	0x04, 0x17
        /*004a*/ 	.short	(.L_20 - .L_19)
.L_19:
        /*004c*/ 	.word	0x00000000
        /*0050*/ 	.short	0x0001
        /*0052*/ 	.short	0x0008
        /*0054*/ 	.byte	0x00, 0xf4, 0x21, 0x00


	//----- nvinfo : EIATTR_KPARAM_INFO
	.align		4
.L_20:
        /*0058*/ 	.byte	0x04, 0x17
        /*005a*/ 	.short	(.L_22 - .L_21)
.L_21:
        /*005c*/ 	.word	0x00000000
        /*0060*/ 	.short	0x0000
        /*0062*/ 	.short	0x0000
        /*0064*/ 	.byte	0x00, 0xf4, 0x21, 0x00


	//----- nvinfo : EIATTR_SPARSE_MMA_MASK
	.align		4
.L_22:
        /*0068*/ 	.byte	0x03, 0x50
        /*006a*/ 	.short	0x0000


	//----- nvinfo : EIATTR_MAXREG_COUNT
	.align		4
        /*006c*/ 	.byte	0x03, 0x1b
        /*006e*/ 	.short	0x00ff


	//----- nvinfo : EIATTR_EXIT_INSTR_OFFSETS
	.align		4
        /*0070*/ 	.byte	0x04, 0x1c
        /*0072*/ 	.short	(.L_24 - .L_23)


	//   ....[0]....
.L_23:
        /*0074*/ 	.word	0x000005a0


	//----- nvinfo : EIATTR_REQNTID
	.align		4
.L_24:
        /*0078*/ 	.byte	0x04, 0x10
        /*007a*/ 	.short	(.L_26 - .L_25)
.L_25:
        /*007c*/ 	.word	0x00000080
        /*0080*/ 	.word	0x00000001
        /*0084*/ 	.word	0x00000001


	//----- nvinfo : EIATTR_CBANK_PARAM_SIZE
	.align		4
.L_26:
        /*0088*/ 	.byte	0x03, 0x19
        /*008a*/ 	.short	0x002c


	//----- nvinfo : EIATTR_PARAM_CBANK
	.align		4
        /*008c*/ 	.byte	0x04, 0x0a
        /*008e*/ 	.short	(.L_28 - .L_27)
	.align		4
.L_27:
        /*0090*/ 	.word	index@(.nv.constant0.triton_poi_fused_add_convolution_elu_14)
        /*0094*/ 	.short	0x0210
        /*0096*/ 	.short	0x002c


	//----- nvinfo : EIATTR_SW_WAR
	.align		4
.L_28:
        /*0098*/ 	.byte	0x04, 0x36
        /*009a*/ 	.short	(.L_30 - .L_29)
.L_29:
        /*009c*/ 	.word	0x00000008
.L_30:


//--------------------- .nv.callgraph             --------------------------
	.section	.nv.callgraph,"",@"SHT_CUDA_CALLGRAPH"
	.align	4
	.sectionentsize	8
	.align		4
        /*0000*/ 	.word	0x00000000
	.align		4
        /*0004*/ 	.word	0xffffffff
	.align		4
        /*0008*/ 	.word	0x00000000
	.align		4
        /*000c*/ 	.word	0xfffffffe
	.align		4
        /*0010*/ 	.word	0x00000000
	.align		4
        /*0014*/ 	.word	0xfffffffd
	.align		4
        /*0018*/ 	.word	0x00000000
	.align		4
        /*001c*/ 	.word	0xfffffffc


//--------------------- .nv.constant4             --------------------------
	.section	.nv.constant4,"a",@progbits
	.align	8
	.align		8
.nv.constant4:
        /*0000*/ 	.dword	_$_str


//--------------------- .text.triton_poi_fused_add_convolution_elu_14 --------------------------
	.section	.text.triton_poi_fused_add_convolution_elu_14,"ax",@progbits
	.align	128
        .global         triton_poi_fused_add_convolution_elu_14
        .type           triton_poi_fused_add_convolution_elu_14,@function
        .size           triton_poi_fused_add_convolution_elu_14,(.L_x_1 - triton_poi_fused_add_convolution_elu_14)
        .other          triton_poi_fused_add_convolution_elu_14,@"STO_CUDA_ENTRY STV_DEFAULT"
triton_poi_fused_add_convolution_elu_14:
.text.triton_poi_fused_add_convolution_elu_14:
[----:B------:R-:W-:Y:S01]  /*0000*/  LDC R1, c[0x0][0x28] ;  /* 0x00000a00ff017b82 */ /* 0x000fe20000000800 */
[----:B------:R-:W1:Y:S07]  /*0010*/  S2R R0, SR_TID.X ;  /* 0x0000000000007919 */ /* 0x000e6e0000002100 */
[----:B------:R-:W2:Y:S01]  /*0020*/  LDC.64 R10, c[0x0][0x218] ;  /* 0x00008600ff0a7b82 */ /* 0x000ea20000000a00 */
[----:B------:R-:W-:Y:S01]  /*0030*/  ULDC.64 UR4, c[0x0][0x208] ;  /* 0x0000820000047ab9 */ /* 0x000fe20000000a00 */
[----:B------:R-:W3:Y:S06]  /*0040*/  S2R R5, SR_CTAID.X ;  /* 0x0000000000057919 */ /* 0x000eec0000002500 */
[----:B------:R-:W4:Y:S08]  /*0050*/  LDC.64 R12, c[0x0][0x220] ;  /* 0x00008800ff0c7b82 */ /* 0x000f300000000a00 */
[----:B------:R-:W5:Y:S08]  /*0060*/  LDC.64 R14, c[0x0][0x228] ;  /* 0x00008a00ff0e7b82 */ /* 0x000f700000000a00 */
[----:B------:R-:W2:Y:S01]  /*0070*/  LDC.64 R2, c[0x0][0x210] ;  /* 0x00008400ff027b82 */ /* 0x000ea20000000a00 */
[----:B-1----:R-:W-:-:S04]  /*0080*/  SHF.L.U32 R0, R0, 0x1, RZ ;  /* 0x0000000100007819 */ /* 0x002fc800000006ff */
[----:B------:R-:W-:-:S04]  /*0090*/  LOP3.LUT R0, R0, 0xfe, RZ, 0xc0, !PT ;  /* 0x000000fe00007812 */ /* 0x000fc800078ec0ff */
[----:B---3--:R-:W-:-:S04]  /*00a0*/  LEA R0, R5, R0, 0x8 ;  /* 0x0000000005007211 */ /* 0x008fc800078e40ff */
[----:B------:R-:W-:Y:S01]  /*00b0*/  SHF.R.S32.HI R5, RZ, 0x1f, R0 ;  /* 0x0000001fff057819 */ /* 0x000fe20000011400 */
[----:B----4-:R-:W-:-:S03]  /*00c0*/  IMAD.WIDE R12, R0, 0x4, R12 ;  /* 0x00000004000c7825 */ /* 0x010fc600078e020c */
[----:B------:R-:W-:Y:S01]  /*00d0*/  LEA.HI R5, R5, R0, RZ, 0xa ;  /* 0x0000000005057211 */ /* 0x000fe200078f50ff */
[----:B0-2---:R-:W-:Y:S02]  /*00e0*/  IMAD.WIDE R2, R0, 0x4, R2 ;  /* 0x0000000400027825 */ /* 0x005fe400078e0202 */
[----:B------:R-:W2:Y:S01]  /*00f0*/  LDG.E.64 R12, desc[UR4][R12.64] ;  /* 0x000000040c0c7981 */ /* 0x000ea2000c1e1b00 */
[----:B------:R-:W-:Y:S02]  /*0100*/  LOP3.LUT R7, R5, 0xfffffc00, RZ, 0xc0, !PT ;  /* 0xfffffc0005077812 */ /* 0x000fe400078ec0ff */
[----:B------:R-:W-:Y:S02]  /*0110*/  SHF.R.S32.HI R5, RZ, 0xa, R5 ;  /* 0x0000000aff057819 */ /* 0x000fe40000011405 */
[----:B------:R-:W-:-:S05]  /*0120*/  IADD3 R7, R0, -R7, RZ ;  /* 0x8000000700077210 */ /* 0x000fca0007ffe0ff */
[----:B------:R-:W-:Y:S02]  /*0130*/  IMAD R5, R5, 0x600, R7 ;  /* 0x0000060005057824 */ /* 0x000fe400078e0207 */
[----:B------:R-:W-:-:S04]  /*0140*/  IMAD.WIDE R10, R7, 0x4, R10 ;  /* 0x00000004070a7825 */ /* 0x000fc800078e020a */
[----:B-----5:R-:W-:Y:S02]  /*0150*/  IMAD.WIDE R14, R5, 0x4, R14 ;  /* 0x00000004050e7825 */ /* 0x020fe400078e020e */
[----:B------:R-:W3:Y:S04]  /*0160*/  LDG.E.64 R4, desc[UR4][R2.64] ;  /* 0x0000000402047981 */ /* 0x000ee8000c1e1b00 */
[----:B------:R-:W3:Y:S04]  /*0170*/  LDG.E.EL.64 R10, desc[UR4][R10.64] ;  /* 0x000000040a0a7981 */ /* 0x000ee8000c2e1b00 */
[----:B------:R-:W2:Y:S01]  /*0180*/  LDG.E.64 R14, desc[UR4][R14.64] ;  /* 0x000000040e0e7981 */ /* 0x000ea2000c1e1b00 */
[----:B---3--:R-:W-:Y:S01]  /*0190*/  FADD R6, R4, R10 ;  /* 0x0000000a04067221 */ /* 0x008fe20000000000 */
[----:B------:R-:W-:Y:S01]  /*01a0*/  FADD R8, R5, R11 ;  /* 0x0000000b05087221 */ /* 0x000fe20000000000 */
[----:B--2---:R-:W-:Y:S01]  /*01b0*/  FADD R7, R12, R14 ;  /* 0x0000000e0c077221 */ /* 0x004fe20000000000 */
[----:B------:R-:W-:-:S03]  /*01c0*/  FADD R9, R13, R15 ;  /* 0x0000000f0d097221 */ /* 0x000fc60000000000 */
[----:B------:R-:W-:Y:S01]  /*01d0*/  FADD R4, R7, R6 ;  /* 0x0000000607047221 */ /* 0x000fe20000000000 */
[----:B------:R-:W-:-:S03]  /*01e0*/  FADD R5, R8, R9 ;  /* 0x0000000908057221 */ /* 0x000fc60000000000 */
[----:B------:R-:W-:Y:S01]  /*01f0*/  FMUL R16, R4, 1.4426950216293334961 ;  /* 0x3fb8aa3b04107820 */ /* 0x000fe20000400000 */
[----:B------:R-:W-:-:S05]  /*0200*/  FMUL R12, R5, 1.4426950216293334961 ;  /* 0x3fb8aa3b050c7820 */ /* 0x000fca0000400000 */
[----:B------:R-:W0:Y:S01]  /*0210*/  FRND R16, R16 ;  /* 0x0000001000107307 */ /* 0x000e220000201000 */
[----:B------:R-:W-:Y:S01]  /*0220*/  FADD.FTZ R10, |R4|, -RZ ;  /* 0x800000ff040a7221 */ /* 0x000fe20000010200 */
[----:B------:R-:W-:-:S06]  /*0230*/  FADD.FTZ R11, |R5|, -RZ ;  /* 0x800000ff050b7221 */ /* 0x000fcc0000010200 */
[----:B------:R-:W1:Y:S01]  /*0240*/  FRND R12, R12 ;  /* 0x0000000c000c7307 */ /* 0x000e620000201000 */
[----:B------:R-:W-:Y:S02]  /*0250*/  FSETP.GEU.AND P0, PT, R10, 0.40999999642372131348, PT ;  /* 0x3ed1eb850a00780b */ /* 0x000fe40003f0e000 */
[----:B------:R-:W-:Y:S01]  /*0260*/  FSETP.GEU.AND P1, PT, R11, 0.40999999642372131348, PT ;  /* 0x3ed1eb850b00780b */ /* 0x000fe20003f2e000 */
[----:B------:R-:W-:Y:S01]  /*0270*/  HFMA2.MMA R15, -RZ, RZ, 0.83837890625, -4044 ;  /* 0x3ab5ebe6ff0f7435 */ /* 0x000fe200000001ff */
[----:B0-----:R-:W-:-:S04]  /*0280*/  FSEL R11, R16, RZ, P0 ;  /* 0x000000ff100b7208 */ /* 0x001fc80000000000 */
[C---:B------:R-:W-:Y:S02]  /*0290*/  FSETP.NEU.AND P3, PT, R11.reuse, 128, PT ;  /* 0x430000000b00780b */ /* 0x040fe40003f6d000 */
[----:B-1----:R-:W-:Y:S01]  /*02a0*/  FSEL R10, R12, RZ, P1 ;  /* 0x000000ff0c0a7208 */ /* 0x002fe20000800000 */
[C---:B------:R-:W-:Y:S01]  /*02b0*/  FFMA.FTZ R14, -R11.reuse, 0.693145751953125, R4 ;  /* 0x3f3172000b0e7823 */ /* 0x040fe20000010104 */
[----:B------:R-:W-:-:S03]  /*02c0*/  FSEL R12, R11, 127, P3 ;  /* 0x42fe00000b0c7808 */ /* 0x000fc60001800000 */
[C---:B------:R-:W-:Y:S01]  /*02d0*/  FFMA.FTZ R13, -R10.reuse, 0.693145751953125, R5 ;  /* 0x3f3172000a0d7823 */ /* 0x040fe20000010105 */
[----:B------:R-:W-:Y:S01]  /*02e0*/  FFMA.FTZ R11, -R11, 1.428606765330187045e-06, R14 ;  /* 0x35bfbe8e0b0b7823 */ /* 0x000fe2000001010e */
[C---:B------:R-:W-:Y:S02]  /*02f0*/  FSETP.NEU.AND P2, PT, R10.reuse, 128, PT ;  /* 0x430000000a00780b */ /* 0x040fe40003f4d000 */
[C---:B------:R-:W-:Y:S01]  /*0300*/  FFMA.FTZ R18, -R10.reuse, 1.428606765330187045e-06, R13 ;  /* 0x35bfbe8e0a127823 */ /* 0x040fe2000001010d */
[CC--:B------:R-:W-:Y:S01]  /*0310*/  FFMA.FTZ R16, R11.reuse, R15.reuse, 0.0083824126049876213074 ;  /* 0x3c0956630b107423 */ /* 0x0c0fe2000001000f */
[----:B------:R-:W-:Y:S02]  /*0320*/  FSEL R13, R10, 127, P2 ;  /* 0x42fe00000a0d7808 */ /* 0x000fe40001000000 */
[C---:B------:R-:W-:Y:S01]  /*0330*/  FFMA.FTZ R15, R18.reuse, R15, 0.0083824126049876213074 ;  /* 0x3c095663120f7423 */ /* 0x040fe2000001000f */
[C---:B------:R-:W-:Y:S01]  /*0340*/  FFMA.FTZ R16, R11.reuse, R16, 0.041667830199003219604 ;  /* 0x3d2aabe30b107423 */ /* 0x040fe20000010010 */
[----:B------:R-:W0:Y:S02]  /*0350*/  MUFU.EX2 R14, R12 ;  /* 0x0000000c000e7308 */ /* 0x000e240000000800 */
[----:B------:R-:W-:Y:S01]  /*0360*/  FFMA.FTZ R17, R18, R15, 0.041667830199003219604 ;  /* 0x3d2aabe312117423 */ /* 0x000fe2000001000f */
[----:B------:R-:W-:-:S05]  /*0370*/  FFMA.FTZ R16, R11, R16, 0.16666397452354431152 ;  /* 0x3e2aa9f60b107423 */ /* 0x000fca0000010010 */
[----:B------:R-:W1:Y:S01]  /*0380*/  MUFU.EX2 R15, R13 ;  /* 0x0000000d000f7308 */ /* 0x000e620000000800 */
[----:B------:R-:W-:Y:S01]  /*0390*/  FFMA.FTZ R17, R18, R17, 0.16666397452354431152 ;  /* 0x3e2aa9f612117423 */ /* 0x000fe20000010011 */
[----:B------:R-:W-:-:S03]  /*03a0*/  FFMA.FTZ R16, R11, R16, 0.49999994039535522461 ;  /* 0x3efffffe0b107423 */ /* 0x000fc60000010010 */
[----:B------:R-:W-:Y:S01]  /*03b0*/  FFMA.FTZ R17, R18, R17, 0.49999994039535522461 ;  /* 0x3efffffe12117423 */ /* 0x000fe20000010011 */
[----:B------:R-:W-:-:S03]  /*03c0*/  FMUL R16, R11, R16 ;  /* 0x000000100b107220 */ /* 0x000fc60000400000 */
[C---:B------:R-:W-:Y:S01]  /*03d0*/  FMUL R19, R18.reuse, R17 ;  /* 0x0000001112137220 */ /* 0x040fe20000400000 */
[----:B------:R-:W-:Y:S02]  /*03e0*/  FFMA.FTZ R17, R11, R16, R11 ;  /* 0x000000100b117223 */ /* 0x000fe4000001000b */
[----:B------:R-:W2:Y:S01]  /*03f0*/  LDC.64 R10, c[0x0][0x230] ;  /* 0x00008c00ff0a7b82 */ /* 0x000ea20000000a00 */
[----:B------:R-:W-:Y:S01]  /*0400*/  FFMA.FTZ R18, R18, R19, R18 ;  /* 0x0000001312127223 */ /* 0x000fe20000010012 */
[----:B0-----:R-:W-:Y:S01]  /*0410*/  FADD R19, R14, -1 ;  /* 0xbf8000000e137421 */ /* 0x001fe20000000000 */
[C---:B-1----:R-:W-:Y:S01]  /*0420*/  FADD R16, R15.reuse, -1 ;  /* 0xbf8000000f107421 */ /* 0x042fe20000000000 */
[----:B------:R-:W-:Y:S02]  /*0430*/  FSETP.NEU.AND P0, PT, R4, RZ, PT ;  /* 0x000000ff0400720b */ /* 0x000fe40003f0d000 */
[----:B------:R-:W-:Y:S01]  /*0440*/  FFMA.FTZ R14, R14, R17, R19 ;  /* 0x000000110e0e7223 */ /* 0x000fe20000010013 */
[----:B------:R-:W-:Y:S01]  /*0450*/  FFMA.FTZ R15, R15, R18, R16 ;  /* 0x000000120f0f7223 */ /* 0x000fe20000010010 */
[----:B------:R-:W-:-:S02]  /*0460*/  FSETP.NEU.AND P1, PT, R5, RZ, PT ;  /* 0x000000ff0500720b */ /* 0x000fc40003f2d000 */
[----:B------:R-:W-:Y:S01]  /*0470*/  FSETP.GT.AND P4, PT, R13, 128, PT ;  /* 0x430000000d00780b */ /* 0x000fe20003f84000 */
[----:B------:R-:W-:Y:S01]  /*0480*/  @!P2 FADD R15, R15, R15 ;  /* 0x0000000f0f0fa221 */ /* 0x000fe20000000000 */
[----:B------:R-:W-:Y:S01]  /*0490*/  @!P3 FADD R14, R14, R14 ;  /* 0x0000000e0e0eb221 */ /* 0x000fe20000000000 */
[C---:B------:R-:W-:Y:S02]  /*04a0*/  FSETP.GT.AND P3, PT, R12.reuse, 128, PT ;  /* 0x430000000c00780b */ /* 0x040fe40003f64000 */
[----:B------:R-:W-:Y:S02]  /*04b0*/  FSETP.GEU.AND P2, PT, R13, -25, PT ;  /* 0xc1c800000d00780b */ /* 0x000fe40003f4e000 */
[----:B------:R-:W-:Y:S02]  /*04c0*/  FSEL R15, R15, +INF , !P4 ;  /* 0x7f8000000f0f7808 */ /* 0x000fe40006000000 */
[----:B------:R-:W-:Y:S02]  /*04d0*/  FSETP.GEU.AND P4, PT, R12, -25, PT ;  /* 0xc1c800000c00780b */ /* 0x000fe40003f8e000 */
[----:B------:R-:W-:Y:S01]  /*04e0*/  FSEL R14, R14, +INF , !P3 ;  /* 0x7f8000000e0e7808 */ /* 0x000fe20005800000 */
[----:B------:R-:W-:Y:S01]  /*04f0*/  FADD R13, R4, R4 ;  /* 0x00000004040d7221 */ /* 0x000fe20000000000 */
[----:B------:R-:W-:Y:S01]  /*0500*/  FSEL R12, R15, -1, P2 ;  /* 0xbf8000000f0c7808 */ /* 0x000fe20001000000 */
[----:B------:R-:W-:Y:S01]  /*0510*/  @!P1 FADD R12, R5, R5 ;  /* 0x00000005050c9221 */ /* 0x000fe20000000000 */
[----:B------:R-:W-:-:S02]  /*0520*/  @P0 FSEL R13, R14, -1, P4 ;  /* 0xbf8000000e0d0808 */ /* 0x000fc40002000000 */
[----:B------:R-:W-:Y:S02]  /*0530*/  FSETP.GT.AND P2, PT, R6, -R7, PT ;  /* 0x800000070600720b */ /* 0x000fe40003f44000 */
[----:B------:R-:W-:Y:S01]  /*0540*/  FSETP.GT.AND P0, PT, R8, -R9, PT ;  /* 0x800000090800720b */ /* 0x000fe20003f04000 */
[----:B--2---:R-:W-:Y:S01]  /*0550*/  IMAD.WIDE R10, R0, 0x4, R10 ;  /* 0x00000004000a7825 */ /* 0x004fe200078e020a */
[----:B------:R-:W-:Y:S02]  /*0560*/  FSEL R6, R4, R13, P2 ;  /* 0x0000000d04067208 */ /* 0x000fe40001000000 */
[----:B------:R-:W-:Y:S01]  /*0570*/  FSEL R7, R5, R12, P0 ;  /* 0x0000000c05077208 */ /* 0x000fe20000000000 */
[----:B------:R-:W-:Y:S04]  /*0580*/  STG.E.64 desc[UR4][R2.64], R4 ;  /* 0x0000000402007986 */ /* 0x000fe8000c101b04 */
[----:B------:R-:W-:Y:S01]  /*0590*/  STG.E.64 desc[UR4][R10.64], R6 ;  /* 0x000000060a007986 */ /* 0x000fe2000c101b04 */
[----:B------:R-:W-:Y:S05]  /*05a0*/  EXIT ;  /* 0x000000000000794d */ /* 0x000fea0003800000 */
.L_x_0:
[----:B------:R-:W-:-:S00]  /*05b0*/  BRA `(.L_x_0) ;  /* 0xfffffffc00fc7947 */ /* 0x000fc0000383ffff */
[----:B------:R-:W-:-:S00]  /*05c0*/  NOP ;  /* 0x0000000000007918 */ /* 0x000fc00000000000 */
        /* <DEDUP_REMOVED lines=11> */
.L_x_1:


//--------------------- .nv.global.init           --------------------------
	.section	.nv.global.init,"aw",@progbits
.nv.global.init:
	.type		_$_str,@object
	.size		_$_str,(.L_0 - _$_str)
_$_str:
        /*0000*/ 	.byte	0x5f, 0x5f, 0x43, 0x55, 0x44, 0x41, 0x5f, 0x46, 0x54, 0x5a, 0x00
.L_0:


//--------------------- .nv.constant0.triton_poi_fused_add_convolution_elu_14 --------------------------
	.section	.nv.constant0.triton_poi_fused_add_convolution_elu_14,"a",@progbits
	.sectionflags	@""
	.align	4
.nv.constant0.triton_poi_fused_add_convolution_elu_14:
	.zero		572
